//
// Generated by NVIDIA NVVM Compiler
//
// Compiler Build ID: CL-36424714
// Cuda compilation tools, release 13.0, V13.0.88
// Based on NVVM 20.0.0
//

.version 9.0
.target sm_100
.address_size 64

	// .globl	_Z9matrixMulPfPKfS1_iii

.visible .entry _Z9matrixMulPfPKfS1_iii(
	.param .u64 .ptr .align 1 _Z9matrixMulPfPKfS1_iii_param_0,
	.param .u64 .ptr .align 1 _Z9matrixMulPfPKfS1_iii_param_1,
	.param .u64 .ptr .align 1 _Z9matrixMulPfPKfS1_iii_param_2,
	.param .u32 _Z9matrixMulPfPKfS1_iii_param_3,
	.param .u32 _Z9matrixMulPfPKfS1_iii_param_4,
	.param .u32 _Z9matrixMulPfPKfS1_iii_param_5
)
{
	.reg .pred 	%p<10>;
	.reg .b32 	%r<91>;
	.reg .b32 	%f<68>;
	.reg .b64 	%rd<69>;

	ld.param.u64 	%rd3, [_Z9matrixMulPfPKfS1_iii_param_0];
	ld.param.u64 	%rd4, [_Z9matrixMulPfPKfS1_iii_param_1];
	ld.param.u64 	%rd5, [_Z9matrixMulPfPKfS1_iii_param_2];
	ld.param.u32 	%r44, [_Z9matrixMulPfPKfS1_iii_param_4];
	ld.param.u32 	%r45, [_Z9matrixMulPfPKfS1_iii_param_5];
	cvta.to.global.u64 	%rd1, %rd5;
	cvta.to.global.u64 	%rd2, %rd4;
	mov.u32 	%r46, %ctaid.x;
	mov.u32 	%r47, %ntid.x;
	mov.u32 	%r48, %tid.x;
	mad.lo.s32 	%r1, %r46, %r47, %r48;
	mov.u32 	%r49, %ctaid.y;
	mov.u32 	%r50, %ntid.y;
	mul.lo.s32 	%r2, %r49, %r50;
	mov.u32 	%r3, %tid.y;
	add.s32 	%r4, %r2, %r3;
	setp.lt.s32 	%p1, %r44, 1;
	mov.f32 	%f67, 0f00000000;
	@%p1 bra 	$L__BB0_12;
	mul.lo.s32 	%r5, %r44, %r1;
	and.b32  	%r6, %r44, 7;
	setp.lt.u32 	%p2, %r44, 8;
	mov.f32 	%f67, 0f00000000;
	mov.b32 	%r89, 0;
	@%p2 bra 	$L__BB0_4;
	and.b32  	%r89, %r44, 2147483640;
	neg.s32 	%r87, %r89;
	add.s32 	%r52, %r3, %r45;
	add.s32 	%r86, %r52, %r2;
	shl.b32 	%r10, %r45, 3;
	shl.b32 	%r53, %r45, 1;
	add.s32 	%r85, %r4, %r53;
	mad.lo.s32 	%r84, %r45, 3, %r4;
	shl.b32 	%r54, %r45, 2;
	add.s32 	%r83, %r4, %r54;
	mad.lo.s32 	%r82, %r45, 5, %r4;
	mad.lo.s32 	%r81, %r45, 6, %r4;
	mad.lo.s32 	%r80, %r45, 7, %r4;
	add.s32 	%r78, %r5, 3;
	mov.f32 	%f67, 0f00000000;
	mov.u32 	%r79, %r4;
$L__BB0_3:
	.pragma "nounroll";
	add.s32 	%r55, %r78, -3;
	mul.wide.u32 	%rd6, %r55, 4;
	add.s64 	%rd7, %rd2, %rd6;
	ld.global.f32 	%f17, [%rd7];
	mul.wide.u32 	%rd8, %r79, 4;
	add.s64 	%rd9, %rd1, %rd8;
	ld.global.f32 	%f18, [%rd9];
	fma.rn.f32 	%f19, %f17, %f18, %f67;
	add.s32 	%r56, %r78, -2;
	mul.wide.u32 	%rd10, %r56, 4;
	add.s64 	%rd11, %rd2, %rd10;
	ld.global.f32 	%f20, [%rd11];
	mul.wide.u32 	%rd12, %r86, 4;
	add.s64 	%rd13, %rd1, %rd12;
	ld.global.f32 	%f21, [%rd13];
	fma.rn.f32 	%f22, %f20, %f21, %f19;
	add.s32 	%r57, %r78, -1;
	mul.wide.u32 	%rd14, %r57, 4;
	add.s64 	%rd15, %rd2, %rd14;
	ld.global.f32 	%f23, [%rd15];
	mul.wide.u32 	%rd16, %r85, 4;
	add.s64 	%rd17, %rd1, %rd16;
	ld.global.f32 	%f24, [%rd17];
	fma.rn.f32 	%f25, %f23, %f24, %f22;
	add.s32 	%r58, %r78, 4;
	mul.wide.u32 	%rd18, %r78, 4;
	add.s64 	%rd19, %rd2, %rd18;
	ld.global.f32 	%f26, [%rd19];
	mul.wide.u32 	%rd20, %r84, 4;
	add.s64 	%rd21, %rd1, %rd20;
	ld.global.f32 	%f27, [%rd21];
	fma.rn.f32 	%f28, %f26, %f27, %f25;
	add.s32 	%r59, %r78, 1;
	mul.wide.u32 	%rd22, %r59, 4;
	add.s64 	%rd23, %rd2, %rd22;
	ld.global.f32 	%f29, [%rd23];
	mul.wide.u32 	%rd24, %r83, 4;
	add.s64 	%rd25, %rd1, %rd24;
	ld.global.f32 	%f30, [%rd25];
	fma.rn.f32 	%f31, %f29, %f30, %f28;
	add.s32 	%r60, %r78, 2;
	mul.wide.u32 	%rd26, %r60, 4;
	add.s64 	%rd27, %rd2, %rd26;
	ld.global.f32 	%f32, [%rd27];
	mul.wide.u32 	%rd28, %r82, 4;
	add.s64 	%rd29, %rd1, %rd28;
	ld.global.f32 	%f33, [%rd29];
	fma.rn.f32 	%f34, %f32, %f33, %f31;
	add.s32 	%r61, %r78, 3;
	mul.wide.u32 	%rd30, %r61, 4;
	add.s64 	%rd31, %rd2, %rd30;
	ld.global.f32 	%f35, [%rd31];
	mul.wide.u32 	%rd32, %r81, 4;
	add.s64 	%rd33, %rd1, %rd32;
	ld.global.f32 	%f36, [%rd33];
	fma.rn.f32 	%f37, %f35, %f36, %f34;
	mul.wide.u32 	%rd34, %r58, 4;
	add.s64 	%rd35, %rd2, %rd34;
	ld.global.f32 	%f38, [%rd35];
	mul.wide.u32 	%rd36, %r80, 4;
	add.s64 	%rd37, %rd1, %rd36;
	ld.global.f32 	%f39, [%rd37];
	fma.rn.f32 	%f67, %f38, %f39, %f37;
	add.s32 	%r87, %r87, 8;
	add.s32 	%r86, %r86, %r10;
	add.s32 	%r85, %r85, %r10;
	add.s32 	%r84, %r84, %r10;
	add.s32 	%r83, %r83, %r10;
	add.s32 	%r82, %r82, %r10;
	add.s32 	%r81, %r81, %r10;
	add.s32 	%r80, %r80, %r10;
	add.s32 	%r79, %r79, %r10;
	add.s32 	%r78, %r78, 8;
	setp.ne.s32 	%p3, %r87, 0;
	@%p3 bra 	$L__BB0_3;
$L__BB0_4:
	setp.eq.s32 	%p4, %r6, 0;
	@%p4 bra 	$L__BB0_12;
	and.b32  	%r39, %r44, 3;
	setp.lt.u32 	%p5, %r6, 4;
	@%p5 bra 	$L__BB0_7;
	add.s32 	%r62, %r89, %r5;
	mad.lo.s32 	%r63, %r89, %r45, %r4;
	mul.wide.u32 	%rd38, %r62, 4;
	add.s64 	%rd39, %rd2, %rd38;
	ld.global.f32 	%f41, [%rd39];
	mul.wide.u32 	%rd40, %r63, 4;
	add.s64 	%rd41, %rd1, %rd40;
	ld.global.f32 	%f42, [%rd41];
	fma.rn.f32 	%f43, %f41, %f42, %f67;
	add.s32 	%r64, %r62, 1;
	add.s32 	%r65, %r63, %r45;
	mul.wide.u32 	%rd42, %r64, 4;
	add.s64 	%rd43, %rd2, %rd42;
	ld.global.f32 	%f44, [%rd43];
	mul.wide.u32 	%rd44, %r65, 4;
	add.s64 	%rd45, %rd1, %rd44;
	ld.global.f32 	%f45, [%rd45];
	fma.rn.f32 	%f46, %f44, %f45, %f43;
	add.s32 	%r66, %r62, 2;
	add.s32 	%r67, %r65, %r45;
	mul.wide.u32 	%rd46, %r66, 4;
	add.s64 	%rd47, %rd2, %rd46;
	ld.global.f32 	%f47, [%rd47];
	mul.wide.u32 	%rd48, %r67, 4;
	add.s64 	%rd49, %rd1, %rd48;
	ld.global.f32 	%f48, [%rd49];
	fma.rn.f32 	%f49, %f47, %f48, %f46;
	add.s32 	%r68, %r62, 3;
	add.s32 	%r69, %r67, %r45;
	mul.wide.u32 	%rd50, %r68, 4;
	add.s64 	%rd51, %rd2, %rd50;
	ld.global.f32 	%f50, [%rd51];
	mul.wide.u32 	%rd52, %r69, 4;
	add.s64 	%rd53, %rd1, %rd52;
	ld.global.f32 	%f51, [%rd53];
	fma.rn.f32 	%f67, %f50, %f51, %f49;
	add.s32 	%r89, %r89, 4;
$L__BB0_7:
	setp.eq.s32 	%p6, %r39, 0;
	@%p6 bra 	$L__BB0_12;
	setp.eq.s32 	%p7, %r39, 1;
	@%p7 bra 	$L__BB0_10;
	add.s32 	%r70, %r89, %r5;
	mad.lo.s32 	%r71, %r89, %r45, %r4;
	mul.wide.u32 	%rd54, %r70, 4;
	add.s64 	%rd55, %rd2, %rd54;
	ld.global.f32 	%f53, [%rd55];
	mul.wide.u32 	%rd56, %r71, 4;
	add.s64 	%rd57, %rd1, %rd56;
	ld.global.f32 	%f54, [%rd57];
	fma.rn.f32 	%f55, %f53, %f54, %f67;
	add.s32 	%r72, %r70, 1;
	add.s32 	%r73, %r71, %r45;
	mul.wide.u32 	%rd58, %r72, 4;
	add.s64 	%rd59, %rd2, %rd58;
	ld.global.f32 	%f56, [%rd59];
	mul.wide.u32 	%rd60, %r73, 4;
	add.s64 	%rd61, %rd1, %rd60;
	ld.global.f32 	%f57, [%rd61];
	fma.rn.f32 	%f67, %f56, %f57, %f55;
	add.s32 	%r89, %r89, 2;
$L__BB0_10:
	and.b32  	%r74, %r44, 1;
	setp.eq.b32 	%p8, %r74, 1;
	not.pred 	%p9, %p8;
	@%p9 bra 	$L__BB0_12;
	add.s32 	%r75, %r89, %r5;
	mad.lo.s32 	%r76, %r89, %r45, %r4;
	mul.wide.u32 	%rd62, %r75, 4;
	add.s64 	%rd63, %rd2, %rd62;
	ld.global.f32 	%f58, [%rd63];
	mul.wide.u32 	%rd64, %r76, 4;
	add.s64 	%rd65, %rd1, %rd64;
	ld.global.f32 	%f59, [%rd65];
	fma.rn.f32 	%f67, %f58, %f59, %f67;
$L__BB0_12:
	cvta.to.global.u64 	%rd66, %rd3;
	mad.lo.s32 	%r77, %r45, %r1, %r4;
	mul.wide.u32 	%rd67, %r77, 4;
	add.s64 	%rd68, %rd66, %rd67;
	st.global.f32 	[%rd68], %f67;
	ret;

}


// ===== COMPILED SASS (sm_100) =====

	.target	sm_100

	.elftype	@"ET_EXEC"


//--------------------- .note.nv.tkinfo           --------------------------
	.section	.note.nv.tkinfo,"",@"SHT_NOTE"
	.sectionflags	@"SHF_NOTE_NV_TKINFO"
	.tkinfo
        /*0018*/ 	.word	0x00000002
        /*0030*/ 	.string	""
        /*0030*/ 	.string	"ptxas"
        /*0030*/ 	.string	"Cuda compilation tools, release 13.0, V13.0.88"
        /*0030*/ 	.string	"Build cuda_13.0.r13.0/compiler.36424714_0"
        /*0030*/ 	.string	"-arch sm_100 -m 64 "



//--------------------- .note.nv.cuinfo           --------------------------
	.section	.note.nv.cuinfo,"",@"SHT_NOTE"
	.sectionflags	@"SHF_NOTE_NV_CUINFO"
        /*0018*/ 	.short	0x0002
        /*001a*/ 	.short	0x0064
        /*001c*/ 	.short	0x0082
	.zero		2


//--------------------- .nv.info                  --------------------------
	.section	.nv.info,"",@"SHT_CUDA_INFO"
	.align	4


	//----- nvinfo : EIATTR_REGCOUNT
	.align		4
        /*0000*/ 	.byte	0x04, 0x2f
        /*0002*/ 	.short	(.L_1 - .L_0)
	.align		4
.L_0:
        /*0004*/ 	.word	index@(_Z9matrixMulPfPKfS1_iii)
        /*0008*/ 	.word	0x00000020


	//----- nvinfo : EIATTR_FRAME_SIZE
	.align		4
.L_1:
        /*000c*/ 	.byte	0x04, 0x11
        /*000e*/ 	.short	(.L_3 - .L_2)
	.align		4
.L_2:
        /*0010*/ 	.word	index@(_Z9matrixMulPfPKfS1_iii)
        /*0014*/ 	.word	0x00000000


	//----- nvinfo : EIATTR_MIN_STACK_SIZE
	.align		4
.L_3:
        /*0018*/ 	.byte	0x04, 0x12
        /*001a*/ 	.short	(.L_5 - .L_4)
	.align		4
.L_4:
        /*001c*/ 	.word	index@(_Z9matrixMulPfPKfS1_iii)
        /*0020*/ 	.word	0x00000000
.L_5:


//--------------------- .nv.compat                --------------------------
	.section	.nv.compat,"",@"SHT_CUDA_COMPAT_INFO"
	.align	4
        /*0000*/ 	.byte	0x02, 0x09, 0x00, 0x00, 0x02, 0x02, 0x01, 0x00, 0x02, 0x05, 0x05, 0x00, 0x03, 0x07, 0x01, 0x01
        /*0010*/ 	.byte	0x02, 0x03, 0x00, 0x00, 0x02, 0x06, 0x01, 0x00, 0x04, 0x0b, 0x08, 0x00, 0x09, 0x00, 0x00, 0x00
        /*0020*/ 	.byte	0x00, 0x00, 0x00, 0x00


//--------------------- .nv.info._Z9matrixMulPfPKfS1_iii --------------------------
	.section	.nv.info._Z9matrixMulPfPKfS1_iii,"",@"SHT_CUDA_INFO"
	.sectionflags	@""
	.align	4


	//----- nvinfo : EIATTR_CUDA_API_VERSION
	.align		4
        /*0000*/ 	.byte	0x04, 0x37
        /*0002*/ 	.short	(.L_7 - .L_6)
.L_6:
        /*0004*/ 	.word	0x00000082


	//----- nvinfo : EIATTR_KPARAM_INFO
	.align		4
.L_7:
        /*0008*/ 	.byte	0x04, 0x17
        /*000a*/ 	.short	(.L_9 - .L_8)
.L_8:
        /*000c*/ 	.word	0x00000000
        /*0010*/ 	.short	0x0005
        /*0012*/ 	.short	0x0020
        /*0014*/ 	.byte	0x00, 0xf0, 0x11, 0x00


	//----- nvinfo : EIATTR_KPARAM_INFO
	.align		4
.L_9:
        /*0018*/ 	.byte	0x04, 0x17
        /*001a*/ 	.short	(.L_11 - .L_10)
.L_10:
        /*001c*/ 	.word	0x00000000
        /*0020*/ 	.short	0x0004
        /*0022*/ 	.short	0x001c
        /*0024*/ 	.byte	0x00, 0xf0, 0x11, 0x00


	//----- nvinfo : EIATTR_KPARAM_INFO
	.align		4
.L_11:
        /*0028*/ 	.byte	0x04, 0x17
        /*002a*/ 	.short	(.L_13 - .L_12)
.L_12:
        /*002c*/ 	.word	0x00000000
        /*0030*/ 	.short	0x0003
        /*0032*/ 	.short	0x0018
        /*0034*/ 	.byte	0x00, 0xf0, 0x11, 0x00


	//----- nvinfo : EIATTR_KPARAM_INFO
	.align		4
.L_13:
        /*0038*/ 	.byte	0x04, 0x17
        /*003a*/ 	.short	(.L_15 - .L_14)
.L_14:
        /*003c*/ 	.word	0x00000000
        /*0040*/ 	.short	0x0002
        /*0042*/ 	.short	0x0010
        /*0044*/ 	.byte	0x00, 0xf5, 0x21, 0x00


	//----- nvinfo : EIATTR_KPARAM_INFO
	.align		4
.L_15:
        /*0048*/ 	.byte	0x04, 0x17
        /*004a*/ 	.short	(.L_17 - .L_16)
.L_16:
        /*004c*/ 	.word	0x00000000
        /*0050*/ 	.short	0x0001
        /*0052*/ 	.short	0x0008
        /*0054*/ 	.byte	0x00, 0xf5, 0x21, 0x00


	//----- nvinfo : EIATTR_KPARAM_INFO
	.align		4
.L_17:
        /*0058*/ 	.byte	0x04, 0x17
        /*005a*/ 	.short	(.L_19 - .L_18)
.L_18:
        /*005c*/ 	.word	0x00000000
        /*0060*/ 	.short	0x0000
        /*0062*/ 	.short	0x0000
        /*0064*/ 	.byte	0x00, 0xf5, 0x21, 0x00


	//----- nvinfo : EIATTR_SPARSE_MMA_MASK
	.align		4
.L_19:
        /*0068*/ 	.byte	0x03, 0x50
        /*006a*/ 	.short	0x0000


	//----- nvinfo : EIATTR_MAXREG_COUNT
	.align		4
        /*006c*/ 	.byte	0x03, 0x1b
        /*006e*/ 	.short	0x00ff


	//----- nvinfo : EIATTR_MERCURY_ISA_VERSION
	.align		4
        /*0070*/ 	.byte	0x03, 0x5f
        /*0072*/ 	.short	0x0101


	//----- nvinfo : EIATTR_VRC_CTA_INIT_COUNT
	.align		4
        /*0074*/ 	.byte	0x02, 0x4a
	.zero		1
	.zero		1


	//----- nvinfo : EIATTR_EXIT_INSTR_OFFSETS
	.align		4
        /*0078*/ 	.byte	0x04, 0x1c
        /*007a*/ 	.short	(.L_21 - .L_20)


	//   ....[0]....
.L_20:
        /*007c*/ 	.word	0x00000a90


	//----- nvinfo : EIATTR_CBANK_PARAM_SIZE
	.align		4
.L_21:
        /*0080*/ 	.byte	0x03, 0x19
        /*0082*/ 	.short	0x0024


	//----- nvinfo : EIATTR_PARAM_CBANK
	.align		4
        /*0084*/ 	.byte	0x04, 0x0a
        /*0086*/ 	.short	(.L_23 - .L_22)
	.align		4
.L_22:
        /*0088*/ 	.word	index@(.nv.constant0._Z9matrixMulPfPKfS1_iii)
        /*008c*/ 	.short	0x0380
        /*008e*/ 	.short	0x0024


	//----- nvinfo : EIATTR_SW_WAR
	.align		4
.L_23:
        /*0090*/ 	.byte	0x04, 0x36
        /*0092*/ 	.short	(.L_25 - .L_24)
.L_24:
        /*0094*/ 	.word	0x00000008
.L_25:


//--------------------- .nv.callgraph             --------------------------
	.section	.nv.callgraph,"",@"SHT_CUDA_CALLGRAPH"
	.align	4
	.sectionentsize	8
	.align		4
        /*0000*/ 	.word	0x00000000
	.align		4
        /*0004*/ 	.word	0xffffffff
	.align		4
        /*0008*/ 	.word	0x00000000
	.align		4
        /*000c*/ 	.word	0xfffffffe
	.align		4
        /*0010*/ 	.word	0x00000000
	.align		4
        /*0014*/ 	.word	0xfffffffd
	.align		4
        /*0018*/ 	.word	0x00000000
	.align		4
        /*001c*/ 	.word	0xfffffffc


//--------------------- .text._Z9matrixMulPfPKfS1_iii --------------------------
	.section	.text._Z9matrixMulPfPKfS1_iii,"ax",@progbits
	.align	128
        .global         _Z9matrixMulPfPKfS1_iii
        .type           _Z9matrixMulPfPKfS1_iii,@function
        .size           _Z9matrixMulPfPKfS1_iii,(.L_x_5 - _Z9matrixMulPfPKfS1_iii)
        .other          _Z9matrixMulPfPKfS1_iii,@"STO_CUDA_ENTRY STV_DEFAULT"
_Z9matrixMulPfPKfS1_iii:
.text._Z9matrixMulPfPKfS1_iii:
[----:B------:R-:W-:Y:S08]  /*0000*/  LDC R1, c[0x0][0x37c] ;  /* 0x0000df00ff017b82 */ /* 0x000ff00000000800 */
[----:B------:R-:W0:Y:S01]  /*0010*/  LDC R0, c[0x0][0x39c] ;  /* 0x0000e700ff007b82 */ /* 0x000e220000000800 */
[----:B------:R-:W1:Y:S01]  /*0020*/  S2R R2, SR_TID.X ;  /* 0x0000000000027919 */ /* 0x000e620000002100 */
[----:B------:R-:W2:Y:S01]  /*0030*/  LDCU.64 UR6, c[0x0][0x358] ;  /* 0x00006b00ff0677ac */ /* 0x000ea20008000a00 */
[----:B------:R-:W-:Y:S01]  /*0040*/  HFMA2 R25, -RZ, RZ, 0, 0 ;  /* 0x00000000ff197431 */ /* 0x000fe200000001ff */
[----:B------:R-:W3:Y:S04]  /*0050*/  S2R R12, SR_TID.Y ;  /* 0x00000000000c7919 */ /* 0x000ee80000002200 */
[----:B------:R-:W4:Y:S08]  /*0060*/  S2UR UR4, SR_CTAID.Y ;  /* 0x00000000000479c3 */ /* 0x000f300000002600 */
[----:B------:R-:W1:Y:S01]  /*0070*/  LDC R3, c[0x0][0x360] ;  /* 0x0000d800ff037b82 */ /* 0x000e620000000800 */
[----:B------:R-:W4:Y:S07]  /*0080*/  LDCU UR5, c[0x0][0x364] ;  /* 0x00006c80ff0577ac */ /* 0x000f2e0008000800 */
[----:B------:R-:W1:Y:S01]  /*0090*/  S2UR UR8, SR_CTAID.X ;  /* 0x00000000000879c3 */ /* 0x000e620000002500 */
[----:B0-----:R-:W-:Y:S01]  /*00a0*/  ISETP.GE.AND P0, PT, R0, 0x1, PT ;  /* 0x000000010000780c */ /* 0x001fe20003f06270 */
[----:B----4-:R-:W-:-:S06]  /*00b0*/  UIMAD UR4, UR4, UR5, URZ ;  /* 0x00000005040472a4 */ /* 0x010fcc000f8e02ff */
[----:B---3--:R-:W-:Y:S01]  /*00c0*/  IADD3 R4, PT, PT, R12, UR4, RZ ;  /* 0x000000040c047c10 */ /* 0x008fe2000fffe0ff */
[----:B-1----:R-:W-:-:S05]  /*00d0*/  IMAD R3, R3, UR8, R2 ;  /* 0x0000000803037c24 */ /* 0x002fca000f8e0202 */
[----:B--2---:R-:W-:Y:S05]  /*00e0*/  @!P0 BRA `(.L_x_0) ;  /* 0x0000000800548947 */ /* 0x004fea0003800000 */
[C---:B------:R-:W-:Y:S02]  /*00f0*/  ISETP.GE.U32.AND P1, PT, R0.reuse, 0x8, PT ;  /* 0x000000080000780c */ /* 0x040fe40003f26070 */
[----:B------:R-:W-:Y:S02]  /*0100*/  LOP3.LUT R5, R0, 0x7, RZ, 0xc0, !PT ;  /* 0x0000000700057812 */ /* 0x000fe400078ec0ff */
[----:B------:R-:W-:Y:S02]  /*0110*/  MOV R25, RZ ;  /* 0x000000ff00197202 */ /* 0x000fe40000000f00 */
[----:B------:R-:W-:Y:S02]  /*0120*/  ISETP.NE.AND P0, PT, R5, RZ, PT ;  /* 0x000000ff0500720c */ /* 0x000fe40003f05270 */
[----:B------:R-:W-:-:S05]  /*0130*/  MOV R7, RZ ;  /* 0x000000ff00077202 */ /* 0x000fca0000000f00 */
[----:B------:R-:W-:Y:S06]  /*0140*/  @!P1 BRA `(.L_x_1) ;  /* 0x0000000400289947 */ /* 0x000fec0003800000 */
[----:B------:R-:W0:Y:S01]  /*0150*/  LDC R9, c[0x0][0x3a0] ;  /* 0x0000e800ff097b82 */ /* 0x000e220000000800 */
[----:B------:R-:W-:Y:S01]  /*0160*/  LOP3.LUT R7, R0, 0x7ffffff8, RZ, 0xc0, !PT ;  /* 0x7ffffff800077812 */ /* 0x000fe200078ec0ff */
[----:B------:R-:W-:Y:S01]  /*0170*/  IMAD R6, R3, R0, 0x3 ;  /* 0x0000000303067424 */ /* 0x000fe200078e0200 */
[----:B------:R-:W-:Y:S02]  /*0180*/  MOV R25, RZ ;  /* 0x000000ff00197202 */ /* 0x000fe40000000f00 */
[-C--:B------:R-:W-:Y:S02]  /*0190*/  MOV R8, R4.reuse ;  /* 0x0000000400087202 */ /* 0x080fe40000000f00 */
[----:B------:R-:W-:Y:S02]  /*01a0*/  IADD3 R10, PT, PT, -R7, RZ, RZ ;  /* 0x000000ff070a7210 */ /* 0x000fe40007ffe1ff */
[C---:B0-----:R-:W-:Y:S01]  /*01b0*/  IADD3 R2, PT, PT, R9.reuse, UR4, R12 ;  /* 0x0000000409027c10 */ /* 0x041fe2000fffe00c */
[C-C-:B------:R-:W-:Y:S01]  /*01c0*/  IMAD R11, R9.reuse, 0x3, R4.reuse ;  /* 0x00000003090b7824 */ /* 0x140fe200078e0204 */
[CC--:B------:R-:W-:Y:S01]  /*01d0*/  LEA R12, R9.reuse, R4.reuse, 0x1 ;  /* 0x00000004090c7211 */ /* 0x0c0fe200078e08ff */
[C-C-:B------:R-:W-:Y:S01]  /*01e0*/  IMAD R22, R9.reuse, 0x5, R4.reuse ;  /* 0x0000000509167824 */ /* 0x140fe200078e0204 */
[C---:B------:R-:W-:Y:S01]  /*01f0*/  LEA R13, R9.reuse, R4, 0x2 ;  /* 0x00000004090d7211 */ /* 0x040fe200078e10ff */
[----:B------:R-:W-:-:S02]  /*0200*/  IMAD R23, R9, 0x6, R4 ;  /* 0x0000000609177824 */ /* 0x000fc400078e0204 */
[----:B------:R-:W-:-:S07]  /*0210*/  IMAD R24, R9, 0x7, R4 ;  /* 0x0000000709187824 */ /* 0x000fce00078e0204 */
.L_x_2:
[----:B------:R-:W0:Y:S01]  /*0220*/  LDC.64 R18, c[0x0][0x388] ;  /* 0x0000e200ff127b82 */ /* 0x000e220000000a00 */
[----:B------:R-:W-:-:S07]  /*0230*/  IADD3 R21, PT, PT, R6, -0x3, RZ ;  /* 0xfffffffd06157810 */ /* 0x000fce0007ffe0ff */
[----:B------:R-:W1:Y:S01]  /*0240*/  LDC.64 R14, c[0x0][0x390] ;  /* 0x0000e400ff0e7b82 */ /* 0x000e620000000a00 */
[----:B0-----:R-:W-:-:S06]  /*0250*/  IMAD.WIDE.U32 R20, R21, 0x4, R18 ;  /* 0x0000000415147825 */ /* 0x001fcc00078e0012 */
[----:B------:R-:W2:Y:S01]  /*0260*/  LDG.E R20, desc[UR6][R20.64] ;  /* 0x0000000614147981 */ /* 0x000ea2000c1e1900 */
[----:B-1----:R-:W-:-:S06]  /*0270*/  IMAD.WIDE.U32 R16, R8, 0x4, R14 ;  /* 0x0000000408107825 */ /* 0x002fcc00078e000e */
[----:B------:R-:W2:Y:S01]  /*0280*/  LDG.E R16, desc[UR6][R16.64] ;  /* 0x0000000610107981 */ /* 0x000ea2000c1e1900 */
[----:B------:R-:W-:Y:S01]  /*0290*/  IADD3 R27, PT, PT, R6, -0x2, RZ ;  /* 0xfffffffe061b7810 */ /* 0x000fe20007ffe0ff */
[----:B------:R-:W-:-:S06]  /*02a0*/  IMAD.WIDE.U32 R28, R2, 0x4, R14 ;  /* 0x00000004021c7825 */ /* 0x000fcc00078e000e */
[----:B------:R-:W3:Y:S01]  /*02b0*/  LDG.E R28, desc[UR6][R28.64] ;  /* 0x000000061c1c7981 */ /* 0x000ee2000c1e1900 */
[----:B--2---:R-:W-:Y:S01]  /*02c0*/  FFMA R25, R20, R16, R25 ;  /* 0x0000001014197223 */ /* 0x004fe20000000019 */
[----:B------:R-:W-:Y:S01]  /*02d0*/  IMAD.WIDE.U32 R20, R27, 0x4, R18 ;  /* 0x000000041b147825 */ /* 0x000fe200078e0012 */
[----:B------:R-:W-:-:S05]  /*02e0*/  IADD3 R27, PT, PT, R6, -0x1, RZ ;  /* 0xffffffff061b7810 */ /* 0x000fca0007ffe0ff */
[----:B------:R-:W-:Y:S01]  /*02f0*/  IMAD.WIDE.U32 R26, R27, 0x4, R18 ;  /* 0x000000041b1a7825 */ /* 0x000fe200078e0012 */
[----:B------:R-:W3:Y:S04]  /*0300*/  LDG.E R20, desc[UR6][R20.64] ;  /* 0x0000000614147981 */ /* 0x000ee8000c1e1900 */
[----:B------:R0:W2:Y:S02]  /*0310*/  LDG.E R16, desc[UR6][R26.64] ;  /* 0x000000061a107981 */ /* 0x0000a4000c1e1900 */
[----:B0-----:R-:W-:-:S05]  /*0320*/  IMAD.WIDE.U32 R26, R12, 0x4, R14 ;  /* 0x000000040c1a7825 */ /* 0x001fca00078e000e */
[----:B------:R-:W2:Y:S01]  /*0330*/  LDG.E R17, desc[UR6][R26.64] ;  /* 0x000000061a117981 */ /* 0x000ea2000c1e1900 */
[----:B------:R-:W-:Y:S01]  /*0340*/  IADD3 R21, PT, PT, R6, 0x1, RZ ;  /* 0x0000000106157810 */ /* 0x000fe20007ffe0ff */
[----:B---3--:R-:W-:-:S04]  /*0350*/  FFMA R25, R20, R28, R25 ;  /* 0x0000001c14197223 */ /* 0x008fc80000000019 */
[----:B--2---:R-:W-:Y:S01]  /*0360*/  FFMA R25, R16, R17, R25 ;  /* 0x0000001110197223 */ /* 0x004fe20000000019 */
[----:B------:R-:W-:-:S05]  /*0370*/  IMAD.WIDE.U32 R16, R6, 0x4, R18 ;  /* 0x0000000406107825 */ /* 0x000fca00078e0012 */
[----:B------:R0:W2:Y:S02]  /*0380*/  LDG.E R28, desc[UR6][R16.64] ;  /* 0x00000006101c7981 */ /* 0x0000a4000c1e1900 */
[----:B0-----:R-:W-:-:S04]  /*0390*/  IMAD.WIDE.U32 R16, R21, 0x4, R18 ;  /* 0x0000000415107825 */ /* 0x001fc800078e0012 */
[--C-:B------:R-:W-:Y:S02]  /*03a0*/  IMAD.WIDE.U32 R20, R11, 0x4, R14.reuse ;  /* 0x000000040b147825 */ /* 0x100fe400078e000e */
[----:B------:R-:W3:Y:S04]  /*03b0*/  LDG.E R16, desc[UR6][R16.64] ;  /* 0x0000000610107981 */ /* 0x000ee8000c1e1900 */
[----:B------:R0:W2:Y:S02]  /*03c0*/  LDG.E R29, desc[UR6][R20.64] ;  /* 0x00000006141d7981 */ /* 0x0000a4000c1e1900 */
[----:B0-----:R-:W-:-:S05]  /*03d0*/  IMAD.WIDE.U32 R20, R13, 0x4, R14 ;  /* 0x000000040d147825 */ /* 0x001fca00078e000e */
[----:B------:R0:W3:Y:S01]  /*03e0*/  LDG.E R26, desc[UR6][R20.64] ;  /* 0x00000006141a7981 */ /* 0x0000e2000c1e1900 */
[C---:B------:R-:W-:Y:S02]  /*03f0*/  IADD3 R27, PT, PT, R6.reuse, 0x3, RZ ;  /* 0x00000003061b7810 */ /* 0x040fe40007ffe0ff */
[----:B0-----:R-:W-:Y:S01]  /*0400*/  IADD3 R21, PT, PT, R6, 0x4, RZ ;  /* 0x0000000406157810 */ /* 0x001fe20007ffe0ff */
[----:B--2---:R-:W-:Y:S01]  /*0410*/  FFMA R25, R28, R29, R25 ;  /* 0x0000001d1c197223 */ /* 0x004fe20000000019 */
[----:B------:R-:W-:-:S05]  /*0420*/  IADD3 R29, PT, PT, R6, 0x2, RZ ;  /* 0x00000002061d7810 */ /* 0x000fca0007ffe0ff */
[----:B------:R-:W-:-:S06]  /*0430*/  IMAD.WIDE.U32 R28, R29, 0x4, R18 ;  /* 0x000000041d1c7825 */ /* 0x000fcc00078e0012 */
[----:B------:R-:W2:Y:S01]  /*0440*/  LDG.E R28, desc[UR6][R28.64] ;  /* 0x000000061c1c7981 */ /* 0x000ea2000c1e1900 */
[----:B---3--:R-:W-:Y:S01]  /*0450*/  FFMA R25, R16, R26, R25 ;  /* 0x0000001a10197223 */ /* 0x008fe20000000019 */
[----:B------:R-:W-:-:S04]  /*0460*/  IMAD.WIDE.U32 R16, R22, 0x4, R14 ;  /* 0x0000000416107825 */ /* 0x000fc800078e000e */
[--C-:B------:R-:W-:Y:S02]  /*0470*/  IMAD.WIDE.U32 R26, R27, 0x4, R18.reuse ;  /* 0x000000041b1a7825 */ /* 0x100fe400078e0012 */
[----:B------:R-:W2:Y:S02]  /*0480*/  LDG.E R16, desc[UR6][R16.64] ;  /* 0x0000000610107981 */ /* 0x000ea4000c1e1900 */
[----:B------:R-:W-:Y:S02]  /*0490*/  IMAD.WIDE.U32 R18, R21, 0x4, R18 ;  /* 0x0000000415127825 */ /* 0x000fe400078e0012 */
[----:B------:R-:W3:Y:S02]  /*04a0*/  LDG.E R26, desc[UR6][R26.64] ;  /* 0x000000061a1a7981 */ /* 0x000ee4000c1e1900 */
[--C-:B------:R-:W-:Y:S02]  /*04b0*/  IMAD.WIDE.U32 R20, R23, 0x4, R14.reuse ;  /* 0x0000000417147825 */ /* 0x100fe400078e000e */
[----:B------:R-:W4:Y:S02]  /*04c0*/  LDG.E R18, desc[UR6][R18.64] ;  /* 0x0000000612127981 */ /* 0x000f24000c1e1900 */
[----:B------:R-:W-:-:S02]  /*04d0*/  IMAD.WIDE.U32 R14, R24, 0x4, R14 ;  /* 0x00000004180e7825 */ /* 0x000fc400078e000e */
[----:B------:R-:W3:Y:S04]  /*04e0*/  LDG.E R21, desc[UR6][R20.64] ;  /* 0x0000000614157981 */ /* 0x000ee8000c1e1900 */
[----:B------:R-:W4:Y:S01]  /*04f0*/  LDG.E R14, desc[UR6][R14.64] ;  /* 0x000000060e0e7981 */ /* 0x000f22000c1e1900 */
[----:B------:R-:W-:-:S04]  /*0500*/  IADD3 R10, PT, PT, R10, 0x8, RZ ;  /* 0x000000080a0a7810 */ /* 0x000fc80007ffe0ff */
[----:B------:R-:W-:Y:S02]  /*0510*/  ISETP.NE.AND P1, PT, R10, RZ, PT ;  /* 0x000000ff0a00720c */ /* 0x000fe40003f25270 */
[----:B------:R-:W-:Y:S02]  /*0520*/  IADD3 R6, PT, PT, R6, 0x8, RZ ;  /* 0x0000000806067810 */ /* 0x000fe40007ffe0ff */
[C---:B------:R-:W-:Y:S02]  /*0530*/  LEA R2, R9.reuse, R2, 0x3 ;  /* 0x0000000209027211 */ /* 0x040fe400078e18ff */
[C---:B------:R-:W-:Y:S02]  /*0540*/  LEA R12, R9.reuse, R12, 0x3 ;  /* 0x0000000c090c7211 */ /* 0x040fe400078e18ff */
[C---:B------:R-:W-:Y:S02]  /*0550*/  LEA R11, R9.reuse, R11, 0x3 ;  /* 0x0000000b090b7211 */ /* 0x040fe400078e18ff */
[----:B------:R-:W-:-:S02]  /*0560*/  LEA R13, R9, R13, 0x3 ;  /* 0x0000000d090d7211 */ /* 0x000fc400078e18ff */
[C---:B------:R-:W-:Y:S02]  /*0570*/  LEA R22, R9.reuse, R22, 0x3 ;  /* 0x0000001609167211 */ /* 0x040fe400078e18ff */
[C---:B------:R-:W-:Y:S02]  /*0580*/  LEA R23, R9.reuse, R23, 0x3 ;  /* 0x0000001709177211 */ /* 0x040fe400078e18ff */
[C---:B------:R-:W-:Y:S02]  /*0590*/  LEA R24, R9.reuse, R24, 0x3 ;  /* 0x0000001809187211 */ /* 0x040fe400078e18ff */
[----:B------:R-:W-:Y:S01]  /*05a0*/  LEA R8, R9, R8, 0x3 ;  /* 0x0000000809087211 */ /* 0x000fe200078e18ff */
[----:B--2---:R-:W-:-:S04]  /*05b0*/  FFMA R25, R28, R16, R25 ;  /* 0x000000101c197223 */ /* 0x004fc80000000019 */
[----:B---3--:R-:W-:-:S04]  /*05c0*/  FFMA R25, R26, R21, R25 ;  /* 0x000000151a197223 */ /* 0x008fc80000000019 */
[----:B----4-:R-:W-:Y:S01]  /*05d0*/  FFMA R25, R18, R14, R25 ;  /* 0x0000000e12197223 */ /* 0x010fe20000000019 */
[----:B------:R-:W-:Y:S06]  /*05e0*/  @P1 BRA `(.L_x_2) ;  /* 0xfffffffc000c1947 */ /* 0x000fec000383ffff */
.L_x_1:
[----:B------:R-:W-:Y:S05]  /*05f0*/  @!P0 BRA `(.L_x_0) ;  /* 0x0000000400108947 */ /* 0x000fea0003800000 */
[----:B------:R-:W-:Y:S02]  /*0600*/  ISETP.GE.U32.AND P0, PT, R5, 0x4, PT ;  /* 0x000000040500780c */ /* 0x000fe40003f06070 */
[----:B------:R-:W-:-:S04]  /*0610*/  LOP3.LUT R6, R0, 0x3, RZ, 0xc0, !PT ;  /* 0x0000000300067812 */ /* 0x000fc800078ec0ff */
[----:B------:R-:W-:-:S07]  /*0620*/  ISETP.NE.AND P1, PT, R6, RZ, PT ;  /* 0x000000ff0600720c */ /* 0x000fce0003f25270 */
[----:B------:R-:W-:Y:S06]  /*0630*/  @!P0 BRA `(.L_x_3) ;  /* 0x0000000000808947 */ /* 0x000fec0003800000 */
[----:B------:R-:W0:Y:S01]  /*0640*/  LDC.64 R8, c[0x0][0x390] ;  /* 0x0000e400ff087b82 */ /* 0x000e220000000a00 */
[----:B------:R-:W1:Y:S01]  /*0650*/  LDCU UR4, c[0x0][0x3a0] ;  /* 0x00007400ff0477ac */ /* 0x000e620008000800 */
[----:B------:R-:W-:-:S05]  /*0660*/  IMAD R5, R3, R0, R7 ;  /* 0x0000000003057224 */ /* 0x000fca00078e0207 */
[C---:B------:R-:W-:Y:S01]  /*0670*/  IADD3 R21, PT, PT, R5.reuse, 0x1, RZ ;  /* 0x0000000105157810 */ /* 0x040fe20007ffe0ff */
[----:B------:R-:W2:Y:S01]  /*0680*/  LDC.64 R10, c[0x0][0x388] ;  /* 0x0000e200ff0a7b82 */ /* 0x000ea20000000a00 */
[----:B------:R-:W-:Y:S01]  /*0690*/  IADD3 R15, PT, PT, R5, 0x2, RZ ;  /* 0x00000002050f7810 */ /* 0x000fe20007ffe0ff */
[----:B-1----:R-:W-:-:S04]  /*06a0*/  IMAD R13, R7, UR4, R4 ;  /* 0x00000004070d7c24 */ /* 0x002fc8000f8e0204 */
[C---:B0-----:R-:W-:Y:S01]  /*06b0*/  IMAD.WIDE.U32 R18, R13.reuse, 0x4, R8 ;  /* 0x000000040d127825 */ /* 0x041fe200078e0008 */
[----:B------:R-:W-:-:S04]  /*06c0*/  IADD3 R13, PT, PT, R13, UR4, RZ ;  /* 0x000000040d0d7c10 */ /* 0x000fc8000fffe0ff */
[----:B------:R-:W-:Y:S01]  /*06d0*/  IADD3 R27, PT, PT, R13, UR4, RZ ;  /* 0x000000040d1b7c10 */ /* 0x000fe2000fffe0ff */
[--C-:B--2---:R-:W-:Y:S01]  /*06e0*/  IMAD.WIDE.U32 R22, R5, 0x4, R10.reuse ;  /* 0x0000000405167825 */ /* 0x104fe200078e000a */
[----:B------:R-:W2:Y:S03]  /*06f0*/  LDG.E R18, desc[UR6][R18.64] ;  /* 0x0000000612127981 */ /* 0x000ea6000c1e1900 */
[----:B------:R-:W-:Y:S01]  /*0700*/  IMAD.WIDE.U32 R20, R21, 0x4, R10 ;  /* 0x0000000415147825 */ /* 0x000fe200078e000a */
[----:B------:R-:W2:Y:S03]  /*0710*/  LDG.E R2, desc[UR6][R22.64] ;  /* 0x0000000616027981 */ /* 0x000ea6000c1e1900 */
[----:B------:R-:W-:Y:S01]  /*0720*/  IMAD.WIDE.U32 R16, R13, 0x4, R8 ;  /* 0x000000040d107825 */ /* 0x000fe200078e0008 */
[----:B------:R-:W-:Y:S01]  /*0730*/  IADD3 R5, PT, PT, R5, 0x3, RZ ;  /* 0x0000000305057810 */ /* 0x000fe20007ffe0ff */
[----:B------:R-:W3:Y:S01]  /*0740*/  LDG.E R20, desc[UR6][R20.64] ;  /* 0x0000000614147981 */ /* 0x000ee2000c1e1900 */
[----:B------:R-:W-:Y:S01]  /*0750*/  IADD3 R29, PT, PT, R27, UR4, RZ ;  /* 0x000000041b1d7c10 */ /* 0x000fe2000fffe0ff */
[----:B------:R-:W-:-:S02]  /*0760*/  IMAD.WIDE.U32 R14, R15, 0x4, R10 ;  /* 0x000000040f0e7825 */ /* 0x000fc400078e000a */
[----:B------:R-:W3:Y:S02]  /*0770*/  LDG.E R16, desc[UR6][R16.64] ;  /* 0x0000000610107981 */ /* 0x000ee4000c1e1900 */
[----:B------:R-:W-:Y:S02]  /*0780*/  IMAD.WIDE.U32 R12, R27, 0x4, R8 ;  /* 0x000000041b0c7825 */ /* 0x000fe400078e0008 */
[----:B------:R-:W4:Y:S02]  /*0790*/  LDG.E R15, desc[UR6][R14.64] ;  /* 0x000000060e0f7981 */ /* 0x000f24000c1e1900 */
[----:B------:R-:W-:Y:S02]  /*07a0*/  IMAD.WIDE.U32 R10, R5, 0x4, R10 ;  /* 0x00000004050a7825 */ /* 0x000fe400078e000a */
[----:B------:R-:W4:Y:S02]  /*07b0*/  LDG.E R12, desc[UR6][R12.64] ;  /* 0x000000060c0c7981 */ /* 0x000f24000c1e1900 */
[----:B------:R-:W-:-:S02]  /*07c0*/  IMAD.WIDE.U32 R8, R29, 0x4, R8 ;  /* 0x000000041d087825 */ /* 0x000fc400078e0008 */
[----:B------:R-:W5:Y:S04]  /*07d0*/  LDG.E R11, desc[UR6][R10.64] ;  /* 0x000000060a0b7981 */ /* 0x000f68000c1e1900 */
[----:B------:R-:W5:Y:S01]  /*07e0*/  LDG.E R8, desc[UR6][R8.64] ;  /* 0x0000000608087981 */ /* 0x000f62000c1e1900 */
[----:B------:R-:W-:Y:S01]  /*07f0*/  IADD3 R7, PT, PT, R7, 0x4, RZ ;  /* 0x0000000407077810 */ /* 0x000fe20007ffe0ff */
[----:B--2---:R-:W-:-:S04]  /*0800*/  FFMA R25, R2, R18, R25 ;  /* 0x0000001202197223 */ /* 0x004fc80000000019 */
[----:B---3--:R-:W-:-:S04]  /*0810*/  FFMA R20, R20, R16, R25 ;  /* 0x0000001014147223 */ /* 0x008fc80000000019 */
[----:B----4-:R-:W-:-:S04]  /*0820*/  FFMA R20, R15, R12, R20 ;  /* 0x0000000c0f147223 */ /* 0x010fc80000000014 */
[----:B-----5:R-:W-:-:S07]  /*0830*/  FFMA R25, R11, R8, R20 ;  /* 0x000000080b197223 */ /* 0x020fce0000000014 */
.L_x_3:
[----:B------:R-:W-:Y:S05]  /*0840*/  @!P1 BRA `(.L_x_0) ;  /* 0x00000000007c9947 */ /* 0x000fea0003800000 */
[----:B------:R-:W-:Y:S02]  /*0850*/  ISETP.NE.AND P0, PT, R6, 0x1, PT ;  /* 0x000000010600780c */ /* 0x000fe40003f05270 */
[----:B------:R-:W-:-:S04]  /*0860*/  LOP3.LUT R5, R0, 0x1, RZ, 0xc0, !PT ;  /* 0x0000000100057812 */ /* 0x000fc800078ec0ff */
[----:B------:R-:W-:-:S07]  /*0870*/  ISETP.NE.U32.AND P1, PT, R5, 0x1, PT ;  /* 0x000000010500780c */ /* 0x000fce0003f25070 */
[----:B------:R-:W0:Y:S01]  /*0880*/  @P0 LDC R2, c[0x0][0x3a0] ;  /* 0x0000e800ff020b82 */ /* 0x000e220000000800 */
[----:B------:R-:W-:-:S07]  /*0890*/  @P0 IMAD R15, R3, R0, R7 ;  /* 0x00000000030f0224 */ /* 0x000fce00078e0207 */
[----:B------:R-:W1:Y:S08]  /*08a0*/  @P0 LDC.64 R16, c[0x0][0x390] ;  /* 0x0000e400ff100b82 */ /* 0x000e700000000a00 */
[----:B------:R-:W2:Y:S08]  /*08b0*/  @P0 LDC.64 R12, c[0x0][0x388] ;  /* 0x0000e200ff0c0b82 */ /* 0x000eb00000000a00 */
[----:B------:R-:W3:Y:S01]  /*08c0*/  @!P1 LDC R6, c[0x0][0x3a0] ;  /* 0x0000e800ff069b82 */ /* 0x000ee20000000800 */
[C---:B0-----:R-:W-:Y:S01]  /*08d0*/  @P0 IMAD R5, R7.reuse, R2, R4 ;  /* 0x0000000207050224 */ /* 0x041fe200078e0204 */
[----:B------:R-:W-:-:S04]  /*08e0*/  @P0 IADD3 R7, PT, PT, R7, 0x2, RZ ;  /* 0x0000000207070810 */ /* 0x000fc80007ffe0ff */
[C---:B------:R-:W-:Y:S02]  /*08f0*/  @P0 IADD3 R21, PT, PT, R5.reuse, R2, RZ ;  /* 0x0000000205150210 */ /* 0x040fe40007ffe0ff */
[----:B------:R-:W0:Y:S01]  /*0900*/  @!P1 LDC.64 R10, c[0x0][0x388] ;  /* 0x0000e200ff0a9b82 */ /* 0x000e220000000a00 */
[----:B-1----:R-:W-:Y:S01]  /*0910*/  @P0 IMAD.WIDE.U32 R18, R5, 0x4, R16 ;  /* 0x0000000405120825 */ /* 0x002fe200078e0010 */
[----:B------:R-:W-:-:S06]  /*0920*/  @P0 IADD3 R5, PT, PT, R15, 0x1, RZ ;  /* 0x000000010f050810 */ /* 0x000fcc0007ffe0ff */
[----:B------:R-:W1:Y:S01]  /*0930*/  @!P1 LDC.64 R8, c[0x0][0x390] ;  /* 0x0000e400ff089b82 */ /* 0x000e620000000a00 */
[--C-:B--2---:R-:W-:Y:S01]  /*0940*/  @P0 IMAD.WIDE.U32 R14, R15, 0x4, R12.reuse ;  /* 0x000000040f0e0825 */ /* 0x104fe200078e000c */
[----:B------:R-:W2:Y:S03]  /*0950*/  @P0 LDG.E R2, desc[UR6][R18.64] ;  /* 0x0000000612020981 */ /* 0x000ea6000c1e1900 */
[----:B------:R-:W-:Y:S02]  /*0960*/  @P0 IMAD.WIDE.U32 R12, R5, 0x4, R12 ;  /* 0x00000004050c0825 */ /* 0x000fe400078e000c */
[----:B------:R-:W2:Y:S02]  /*0970*/  @P0 LDG.E R14, desc[UR6][R14.64] ;  /* 0x000000060e0e0981 */ /* 0x000ea4000c1e1900 */
[----:B------:R-:W-:Y:S02]  /*0980*/  @!P1 IMAD R5, R3, R0, R7 ;  /* 0x0000000003059224 */ /* 0x000fe400078e0207 */
[----:B------:R-:W-:Y:S01]  /*0990*/  @P0 IMAD.WIDE.U32 R16, R21, 0x4, R16 ;  /* 0x0000000415100825 */ /* 0x000fe200078e0010 */
[----:B------:R-:W4:Y:S03]  /*09a0*/  @P0 LDG.E R13, desc[UR6][R12.64] ;  /* 0x000000060c0d0981 */ /* 0x000f26000c1e1900 */
[----:B---3--:R-:W-:-:S02]  /*09b0*/  @!P1 IMAD R7, R7, R6, R4 ;  /* 0x0000000607079224 */ /* 0x008fc400078e0204 */
[----:B0-----:R-:W-:Y:S01]  /*09c0*/  @!P1 IMAD.WIDE.U32 R10, R5, 0x4, R10 ;  /* 0x00000004050a9825 */ /* 0x001fe200078e000a */
[----:B------:R-:W4:Y:S05]  /*09d0*/  @P0 LDG.E R16, desc[UR6][R16.64] ;  /* 0x0000000610100981 */ /* 0x000f2a000c1e1900 */
[----:B------:R-:W3:Y:S01]  /*09e0*/  @!P1 LDG.E R10, desc[UR6][R10.64] ;  /* 0x000000060a0a9981 */ /* 0x000ee2000c1e1900 */
[----:B-1----:R-:W-:-:S06]  /*09f0*/  @!P1 IMAD.WIDE.U32 R8, R7, 0x4, R8 ;  /* 0x0000000407089825 */ /* 0x002fcc00078e0008 */
[----:B------:R-:W3:Y:S01]  /*0a00*/  @!P1 LDG.E R8, desc[UR6][R8.64] ;  /* 0x0000000608089981 */ /* 0x000ee2000c1e1900 */
[----:B--2---:R-:W-:-:S04]  /*0a10*/  @P0 FFMA R2, R14, R2, R25 ;  /* 0x000000020e020223 */ /* 0x004fc80000000019 */
[----:B----4-:R-:W-:-:S04]  /*0a20*/  @P0 FFMA R25, R13, R16, R2 ;  /* 0x000000100d190223 */ /* 0x010fc80000000002 */
[----:B---3--:R-:W-:-:S07]  /*0a30*/  @!P1 FFMA R25, R10, R8, R25 ;  /* 0x000000080a199223 */ /* 0x008fce0000000019 */
.L_x_0:
[----:B------:R-:W0:Y:S01]  /*0a40*/  LDC.64 R6, c[0x0][0x380] ;  /* 0x0000e000ff067b82 */ /* 0x000e220000000a00 */
[----:B------:R-:W1:Y:S02]  /*0a50*/  LDCU UR4, c[0x0][0x3a0] ;  /* 0x00007400ff0477ac */ /* 0x000e640008000800 */
[----:B-1----:R-:W-:-:S04]  /*0a60*/  IMAD R3, R3, UR4, R4 ;  /* 0x0000000403037c24 */ /* 0x002fc8000f8e0204 */
[----:B0-----:R-:W-:-:S05]  /*0a70*/  IMAD.WIDE.U32 R2, R3, 0x4, R6 ;  /* 0x0000000403027825 */ /* 0x001fca00078e0006 */
[----:B------:R-:W-:Y:S01]  /*0a80*/  STG.E desc[UR6][R2.64], R25 ;  /* 0x0000001902007986 */ /* 0x000fe2000c101906 */
[----:B------:R-:W-:Y:S05]  /*0a90*/  EXIT ;  /* 0x000000000000794d */ /* 0x000fea0003800000 */
.L_x_4:
[----:B------:R-:W-:-:S00]  /*0aa0*/  BRA `(.L_x_4) ;  /* 0xfffffffc00fc7947 */ /* 0x000fc0000383ffff */
[----:B------:R-:W-:-:S00]  /*0ab0*/  NOP ;  /* 0x0000000000007918 */ /* 0x000fc00000000000 */
        /* <DEDUP_REMOVED lines=12> */
.L_x_5:


//--------------------- .nv.shared.reserved.0     --------------------------
	.section	.nv.shared.reserved.0,"aw",@nobits
	.weak		__nv_reservedSMEM_offset_0_alias
	.size		__nv_reservedSMEM_offset_0_alias, 0, 64
	.other		__nv_reservedSMEM_offset_0_alias,@"STO_CUDA_RESERVED_SHARED STV_DEFAULT"
__nv_reservedSMEM_offset_0_alias:
	.zero		0
	.zero		64


//--------------------- .nv.constant0._Z9matrixMulPfPKfS1_iii --------------------------
	.section	.nv.constant0._Z9matrixMulPfPKfS1_iii,"a",@progbits
	.sectionflags	@""
	.align	4
.nv.constant0._Z9matrixMulPfPKfS1_iii:
	.zero		932


//--------------------- SYMBOLS --------------------------

	.type		.nv.reservedSmem.offset0,@object
	.size		.nv.reservedSmem.offset0,0x4
